//
// Generated by NVIDIA NVVM Compiler
//
// Compiler Build ID: CL-36424714
// Cuda compilation tools, release 13.0, V13.0.88
// Based on NVVM 20.0.0
//

.version 9.0
.target sm_100
.address_size 64

	// .globl	_Z6kernelPsy

.visible .entry _Z6kernelPsy(
	.param .u64 .ptr .align 1 _Z6kernelPsy_param_0,
	.param .u64 _Z6kernelPsy_param_1
)
{
	.reg .b16 	%rs<3>;
	.reg .b32 	%r<9>;
	.reg .b32 	%f<3>;
	.reg .b64 	%rd<6>;

	ld.param.u64 	%rd1, [_Z6kernelPsy_param_0];
	ld.param.u64 	%rd2, [_Z6kernelPsy_param_1];
	cvta.to.global.u64 	%rd3, %rd1;
	mov.u32 	%r1, %ctaid.x;
	mov.u32 	%r2, %tid.x;
	mov.u32 	%r3, %ntid.x;
	cvt.rn.f32.u32 	%f1, %r2;
	cvt.rn.f32.u32 	%f2, %r1;
	tex.2d.v4.s32.f32 	{%r4, %r5, %r6, %r7}, [%rd2, {%f1, %f2}];
	cvt.u16.u32 	%rs1, %r4;
	mul.lo.s16 	%rs2, %rs1, 10;
	mad.lo.s32 	%r8, %r1, %r3, %r2;
	mul.wide.u32 	%rd4, %r8, 2;
	add.s64 	%rd5, %rd3, %rd4;
	st.global.u16 	[%rd5], %rs2;
	ret;

}


// ===== COMPILED SASS (sm_100) =====

	.target	sm_100

	.elftype	@"ET_EXEC"


//--------------------- .note.nv.tkinfo           --------------------------
	.section	.note.nv.tkinfo,"",@"SHT_NOTE"
	.sectionflags	@"SHF_NOTE_NV_TKINFO"
	.tkinfo
        /*0018*/ 	.word	0x00000002
        /*0030*/ 	.string	""
        /*0030*/ 	.string	"ptxas"
        /*0030*/ 	.string	"Cuda compilation tools, release 13.0, V13.0.88"
        /*0030*/ 	.string	"Build cuda_13.0.r13.0/compiler.36424714_0"
        /*0030*/ 	.string	"-arch sm_100 -m 64 "



//--------------------- .note.nv.cuinfo           --------------------------
	.section	.note.nv.cuinfo,"",@"SHT_NOTE"
	.sectionflags	@"SHF_NOTE_NV_CUINFO"
        /*0018*/ 	.short	0x0002
        /*001a*/ 	.short	0x0064
        /*001c*/ 	.short	0x0082
	.zero		2


//--------------------- .nv.info                  --------------------------
	.section	.nv.info,"",@"SHT_CUDA_INFO"
	.align	4


	//----- nvinfo : EIATTR_REGCOUNT
	.align		4
        /*0000*/ 	.byte	0x04, 0x2f
        /*0002*/ 	.short	(.L_1 - .L_0)
	.align		4
.L_0:
        /*0004*/ 	.word	index@(_Z6kernelPsy)
        /*0008*/ 	.word	0x0000000b


	//----- nvinfo : EIATTR_FRAME_SIZE
	.align		4
.L_1:
        /*000c*/ 	.byte	0x04, 0x11
        /*000e*/ 	.short	(.L_3 - .L_2)
	.align		4
.L_2:
        /*0010*/ 	.word	index@(_Z6kernelPsy)
        /*0014*/ 	.word	0x00000000


	//----- nvinfo : EIATTR_MIN_STACK_SIZE
	.align		4
.L_3:
        /*0018*/ 	.byte	0x04, 0x12
        /*001a*/ 	.short	(.L_5 - .L_4)
	.align		4
.L_4:
        /*001c*/ 	.word	index@(_Z6kernelPsy)
        /*0020*/ 	.word	0x00000000
.L_5:


//--------------------- .nv.compat                --------------------------
	.section	.nv.compat,"",@"SHT_CUDA_COMPAT_INFO"
	.align	4
        /*0000*/ 	.byte	0x02, 0x09, 0x00, 0x00, 0x02, 0x02, 0x02, 0x00, 0x02, 0x05, 0x05, 0x00, 0x03, 0x07, 0x01, 0x01
        /*0010*/ 	.byte	0x02, 0x03, 0x00, 0x00, 0x02, 0x06, 0x01, 0x00, 0x04, 0x0b, 0x08, 0x00, 0x09, 0x00, 0x00, 0x00
        /*0020*/ 	.byte	0x00, 0x00, 0x00, 0x00


//--------------------- .nv.info._Z6kernelPsy     --------------------------
	.section	.nv.info._Z6kernelPsy,"",@"SHT_CUDA_INFO"
	.sectionflags	@""
	.align	4


	//----- nvinfo : EIATTR_CUDA_API_VERSION
	.align		4
        /*0000*/ 	.byte	0x04, 0x37
        /*0002*/ 	.short	(.L_7 - .L_6)
.L_6:
        /*0004*/ 	.word	0x00000082


	//----- nvinfo : EIATTR_KPARAM_INFO
	.align		4
.L_7:
        /*0008*/ 	.byte	0x04, 0x17
        /*000a*/ 	.short	(.L_9 - .L_8)
.L_8:
        /*000c*/ 	.word	0x00000000
        /*0010*/ 	.short	0x0001
        /*0012*/ 	.short	0x0008
        /*0014*/ 	.byte	0x00, 0xf0, 0x21, 0x00


	//----- nvinfo : EIATTR_KPARAM_INFO
	.align		4
.L_9:
        /*0018*/ 	.byte	0x04, 0x17
        /*001a*/ 	.short	(.L_11 - .L_10)
.L_10:
        /*001c*/ 	.word	0x00000000
        /*0020*/ 	.short	0x0000
        /*0022*/ 	.short	0x0000
        /*0024*/ 	.byte	0x00, 0xf5, 0x21, 0x00


	//----- nvinfo : EIATTR_SPARSE_MMA_MASK
	.align		4
.L_11:
        /*0028*/ 	.byte	0x03, 0x50
        /*002a*/ 	.short	0x0000


	//----- nvinfo : EIATTR_MAXREG_COUNT
	.align		4
        /*002c*/ 	.byte	0x03, 0x1b
        /*002e*/ 	.short	0x00ff


	//----- nvinfo : EIATTR_MERCURY_ISA_VERSION
	.align		4
        /*0030*/ 	.byte	0x03, 0x5f
        /*0032*/ 	.short	0x0101


	//----- nvinfo : EIATTR_VRC_CTA_INIT_COUNT
	.align		4
        /*0034*/ 	.byte	0x02, 0x4a
	.zero		1
	.zero		1


	//----- nvinfo : EIATTR_EXIT_INSTR_OFFSETS
	.align		4
        /*0038*/ 	.byte	0x04, 0x1c
        /*003a*/ 	.short	(.L_13 - .L_12)


	//   ....[0]....
.L_12:
        /*003c*/ 	.word	0x00000120


	//----- nvinfo : EIATTR_CBANK_PARAM_SIZE
	.align		4
.L_13:
        /*0040*/ 	.byte	0x03, 0x19
        /*0042*/ 	.short	0x0010


	//----- nvinfo : EIATTR_PARAM_CBANK
	.align		4
        /*0044*/ 	.byte	0x04, 0x0a
        /*0046*/ 	.short	(.L_15 - .L_14)
	.align		4
.L_14:
        /*0048*/ 	.word	index@(.nv.constant0._Z6kernelPsy)
        /*004c*/ 	.short	0x0380
        /*004e*/ 	.short	0x0010


	//----- nvinfo : EIATTR_SW_WAR
	.align		4
.L_15:
        /*0050*/ 	.byte	0x04, 0x36
        /*0052*/ 	.short	(.L_17 - .L_16)
.L_16:
        /*0054*/ 	.word	0x00000008
.L_17:


//--------------------- .nv.callgraph             --------------------------
	.section	.nv.callgraph,"",@"SHT_CUDA_CALLGRAPH"
	.align	4
	.sectionentsize	8
	.align		4
        /*0000*/ 	.word	0x00000000
	.align		4
        /*0004*/ 	.word	0xffffffff
	.align		4
        /*0008*/ 	.word	0x00000000
	.align		4
        /*000c*/ 	.word	0xfffffffe
	.align		4
        /*0010*/ 	.word	0x00000000
	.align		4
        /*0014*/ 	.word	0xfffffffd
	.align		4
        /*0018*/ 	.word	0x00000000
	.align		4
        /*001c*/ 	.word	0xfffffffc


//--------------------- .text._Z6kernelPsy        --------------------------
	.section	.text._Z6kernelPsy,"ax",@progbits
	.align	128
        .global         _Z6kernelPsy
        .type           _Z6kernelPsy,@function
        .size           _Z6kernelPsy,(.L_x_1 - _Z6kernelPsy)
        .other          _Z6kernelPsy,@"STO_CUDA_ENTRY STV_DEFAULT"
_Z6kernelPsy:
.text._Z6kernelPsy:
[----:B------:R-:W-:Y:S01]  /*0000*/  LDC R1, c[0x0][0x37c] ;  /* 0x0000df00ff017b82 */ /* 0x000fe20000000800 */
[----:B------:R-:W0:Y:S07]  /*0010*/  S2R R7, SR_TID.X ;  /* 0x0000000000077919 */ /* 0x000e2e0000002100 */
[----:B------:R-:W1:Y:S01]  /*0020*/  S2UR UR6, SR_CTAID.X ;  /* 0x00000000000679c3 */ /* 0x000e620000002500 */
[----:B------:R-:W2:Y:S01]  /*0030*/  LDCU UR4, c[0x0][0x388] ;  /* 0x00007100ff0477ac */ /* 0x000ea20008000800 */
[----:B------:R-:W-:Y:S01]  /*0040*/  HFMA2 R6, -RZ, RZ, -3, 0 ;  /* 0xc2000000ff067431 */ /* 0x000fe200000001ff */
[----:B------:R-:W-:Y:S01]  /*0050*/  UMOV UR5, URZ ;  /* 0x000000ff00057c82 */ /* 0x000fe20008000000 */
[----:B-1----:R-:W-:-:S02]  /*0060*/  I2FP.F32.U32 R5, UR6 ;  /* 0x0000000600057c45 */ /* 0x002fc40008201000 */
[----:B0-----:R-:W-:-:S06]  /*0070*/  I2FP.F32.U32 R4, R7 ;  /* 0x0000000700047245 */ /* 0x001fcc0000201000 */
[----:B--2---:R0:W5:Y:S01]  /*0080*/  TEX.LL RZ, R4, R4, R6, UR4, 2D, 0x1 ;  /* 0x28ff040604047f60 */ /* 0x00416200089e01ff */
[----:B------:R-:W1:Y:S08]  /*0090*/  LDC R0, c[0x0][0x360] ;  /* 0x0000d800ff007b82 */ /* 0x000e700000000800 */
[----:B------:R-:W2:Y:S01]  /*00a0*/  LDC.64 R2, c[0x0][0x380] ;  /* 0x0000e000ff027b82 */ /* 0x000ea20000000a00 */
[----:B0-----:R-:W0:Y:S01]  /*00b0*/  LDCU.64 UR4, c[0x0][0x358] ;  /* 0x00006b00ff0477ac */ /* 0x001e220008000a00 */
[----:B-1----:R-:W-:-:S04]  /*00c0*/  IMAD R7, R0, UR6, R7 ;  /* 0x0000000600077c24 */ /* 0x002fc8000f8e0207 */
[----:B--2---:R-:W-:Y:S01]  /*00d0*/  IMAD.WIDE.U32 R2, R7, 0x2, R2 ;  /* 0x0000000207027825 */ /* 0x004fe200078e0002 */
[----:B-----5:R-:W-:-:S04]  /*00e0*/  PRMT R8, R4, 0x9910, RZ ;  /* 0x0000991004087816 */ /* 0x020fc800000000ff */
[----:B------:R-:W-:-:S05]  /*00f0*/  MOV R0, R8 ;  /* 0x0000000800007202 */ /* 0x000fca0000000f00 */
[----:B------:R-:W-:-:S05]  /*0100*/  IMAD R7, R0, 0xa, RZ ;  /* 0x0000000a00077824 */ /* 0x000fca00078e02ff */
[----:B0-----:R-:W-:Y:S01]  /*0110*/  STG.E.U16 desc[UR4][R2.64], R7 ;  /* 0x0000000702007986 */ /* 0x001fe2000c101504 */
[----:B------:R-:W-:Y:S05]  /*0120*/  EXIT ;  /* 0x000000000000794d */ /* 0x000fea0003800000 */
.L_x_0:
[----:B------:R-:W-:-:S00]  /*0130*/  BRA `(.L_x_0) ;  /* 0xfffffffc00fc7947 */ /* 0x000fc0000383ffff */
[----:B------:R-:W-:-:S00]  /*0140*/  NOP ;  /* 0x0000000000007918 */ /* 0x000fc00000000000 */
        /* <DEDUP_REMOVED lines=11> */
.L_x_1:


//--------------------- .nv.shared.reserved.0     --------------------------
	.section	.nv.shared.reserved.0,"aw",@nobits
	.weak		__nv_reservedSMEM_offset_0_alias
	.size		__nv_reservedSMEM_offset_0_alias, 0, 64
	.other		__nv_reservedSMEM_offset_0_alias,@"STO_CUDA_RESERVED_SHARED STV_DEFAULT"
__nv_reservedSMEM_offset_0_alias:
	.zero		0
	.zero		64


//--------------------- .nv.constant0._Z6kernelPsy --------------------------
	.section	.nv.constant0._Z6kernelPsy,"a",@progbits
	.sectionflags	@""
	.align	4
.nv.constant0._Z6kernelPsy:
	.zero		912


//--------------------- SYMBOLS --------------------------

	.type		.nv.reservedSmem.offset0,@object
	.size		.nv.reservedSmem.offset0,0x4
